	.headerflags	@"EF_CUDA_TEXMODE_UNIFIED EF_CUDA_64BIT_ADDRESS EF_CUDA_ACCELERATORS EF_CUDA_SM90 EF_CUDA_VIRTUAL_SM(EF_CUDA_SM90)"
	.elftype	@"ET_EXEC"


//--------------------- .nv.info                  --------------------------
	.section	.nv.info,"",@"SHT_CUDA_INFO"
	.align	4


	//----- nvinfo : EIATTR_REGCOUNT
	.align		4
        /*0000*/ 	.byte	0x04, 0x2f
        /*0002*/ 	.short	(.L_3 - .L_2)
	.align		4
.L_2:
        /*0004*/ 	.word	index@(triton_poi_fused__native_batch_norm_legit_no_training_relu_22)
        /*0008*/ 	.word	0x00000012


	//----- nvinfo : EIATTR_MIN_STACK_SIZE
	.align		4
.L_3:
        /*000c*/ 	.byte	0x04, 0x12
        /*000e*/ 	.short	(.L_5 - .L_4)
	.align		4
.L_4:
        /*0010*/ 	.word	index@(triton_poi_fused__native_batch_norm_legit_no_training_relu_22)
        /*0014*/ 	.word	0x00000000


	//----- nvinfo : EIATTR_FRAME_SIZE
	.align		4
.L_5:
        /*0018*/ 	.byte	0x04, 0x11
        /*001a*/ 	.short	(.L_7 - .L_6)
	.align		4
.L_6:
        /*001c*/ 	.word	index@(triton_poi_fused__native_batch_norm_legit_no_training_relu_22)
        /*0020*/ 	.word	0x00000000


	//----- nvinfo : EIATTR_MIN_STACK_SIZE
	.align		4
.L_7:
        /*0024*/ 	.byte	0x04, 0x12
        /*0026*/ 	.short	(.L_9 - .L_8)
	.align		4
.L_8:
        /*0028*/ 	.word	index@(triton_poi_fused__native_batch_norm_legit_no_training_relu_22)
        /*002c*/ 	.word	0x00000000
.L_9:


//--------------------- .nv.info.triton_poi_fused__native_batch_norm_legit_no_training_relu_22 --------------------------
	.section	.nv.info.triton_poi_fused__native_batch_norm_legit_no_training_relu_22,"",@"SHT_CUDA_INFO"
	.sectionflags	@""
	.align	4


	//----- nvinfo : EIATTR_CUDA_API_VERSION
	.align		4
        /*0000*/ 	.byte	0x04, 0x37
        /*0002*/ 	.short	(.L_11 - .L_10)
.L_10:
        /*0004*/ 	.word	0x0000007c


	//----- nvinfo : EIATTR_KPARAM_INFO
	.align		4
.L_11:
        /*0008*/ 	.byte	0x04, 0x17
        /*000a*/ 	.short	(.L_13 - .L_12)
.L_12:
        /*000c*/ 	.word	0x00000000
        /*0010*/ 	.short	0x0006
        /*0012*/ 	.short	0x0030
        /*0014*/ 	.byte	0x00, 0xf0, 0x11, 0x00


	//----- nvinfo : EIATTR_KPARAM_INFO
	.align		4
.L_13:
        /*0018*/ 	.byte	0x04, 0x17
        /*001a*/ 	.short	(.L_15 - .L_14)
.L_14:
        /*001c*/ 	.word	0x00000000
        /*0020*/ 	.short	0x0005
        /*0022*/ 	.short	0x0028
        /*0024*/ 	.byte	0x00, 0xf4, 0x21, 0x00


	//----- nvinfo : EIATTR_KPARAM_INFO
	.align		4
.L_15:
        /*0028*/ 	.byte	0x04, 0x17
        /*002a*/ 	.short	(.L_17 - .L_16)
.L_16:
        /*002c*/ 	.word	0x00000000
        /*0030*/ 	.short	0x0004
        /*0032*/ 	.short	0x0020
        /*0034*/ 	.byte	0x00, 0xf4, 0x21, 0x00


	//----- nvinfo : EIATTR_KPARAM_INFO
	.align		4
.L_17:
        /*0038*/ 	.byte	0x04, 0x17
        /*003a*/ 	.short	(.L_19 - .L_18)
.L_18:
        /*003c*/ 	.word	0x00000000
        /*0040*/ 	.short	0x0003
        /*0042*/ 	.short	0x0018
        /*0044*/ 	.byte	0x00, 0xf4, 0x21, 0x00


	//----- nvinfo : EIATTR_KPARAM_INFO
	.align		4
.L_19:
        /*0048*/ 	.byte	0x04, 0x17
        /*004a*/ 	.short	(.L_21 - .L_20)
.L_20:
        /*004c*/ 	.word	0x00000000
        /*0050*/ 	.short	0x0002
        /*0052*/ 	.short	0x0010
        /*0054*/ 	.byte	0x00, 0xf4, 0x21, 0x00


	//----- nvinfo : EIATTR_KPARAM_INFO
	.align		4
.L_21:
        /*0058*/ 	.byte	0x04, 0x17
        /*005a*/ 	.short	(.L_23 - .L_22)
.L_22:
        /*005c*/ 	.word	0x00000000
        /*0060*/ 	.short	0x0001
        /*0062*/ 	.short	0x0008
        /*0064*/ 	.byte	0x00, 0xf4, 0x21, 0x00


	//----- nvinfo : EIATTR_KPARAM_INFO
	.align		4
.L_23:
        /*0068*/ 	.byte	0x04, 0x17
        /*006a*/ 	.short	(.L_25 - .L_24)
.L_24:
        /*006c*/ 	.word	0x00000000
        /*0070*/ 	.short	0x0000
        /*0072*/ 	.short	0x0000
        /*0074*/ 	.byte	0x00, 0xf4, 0x21, 0x00


	//----- nvinfo : EIATTR_SPARSE_MMA_MASK
	.align		4
.L_25:
        /*0078*/ 	.byte	0x03, 0x50
        /*007a*/ 	.short	0x0000


	//----- nvinfo : EIATTR_MAXREG_COUNT
	.align		4
        /*007c*/ 	.byte	0x03, 0x1b
        /*007e*/ 	.short	0x00ff


	//----- nvinfo : EIATTR_EXIT_INSTR_OFFSETS
	.align		4
        /*0080*/ 	.byte	0x04, 0x1c
        /*0082*/ 	.short	(.L_27 - .L_26)


	//   ....[0]....
.L_26:
        /*0084*/ 	.word	0x000003d0


	//----- nvinfo : EIATTR_REQNTID
	.align		4
.L_27:
        /*0088*/ 	.byte	0x04, 0x10
        /*008a*/ 	.short	(.L_29 - .L_28)
.L_28:
        /*008c*/ 	.word	0x00000080
        /*0090*/ 	.word	0x00000001
        /*0094*/ 	.word	0x00000001


	//----- nvinfo : EIATTR_CBANK_PARAM_SIZE
	.align		4
.L_29:
        /*0098*/ 	.byte	0x03, 0x19
        /*009a*/ 	.short	0x0034


	//----- nvinfo : EIATTR_PARAM_CBANK
	.align		4
        /*009c*/ 	.byte	0x04, 0x0a
        /*009e*/ 	.short	(.L_31 - .L_30)
	.align		4
.L_30:
        /*00a0*/ 	.word	index@(.nv.constant0.triton_poi_fused__native_batch_norm_legit_no_training_relu_22)
        /*00a4*/ 	.short	0x0210
        /*00a6*/ 	.short	0x0034


	//----- nvinfo : EIATTR_SW_WAR
	.align		4
.L_31:
        /*00a8*/ 	.byte	0x04, 0x36
        /*00aa*/ 	.short	(.L_33 - .L_32)
.L_32:
        /*00ac*/ 	.word	0x00000008
.L_33:


//--------------------- .nv.callgraph             --------------------------
	.section	.nv.callgraph,"",@"SHT_CUDA_CALLGRAPH"
	.align	4
	.sectionentsize	8
	.align		4
        /*0000*/ 	.word	0x00000000
	.align		4
        /*0004*/ 	.word	0xffffffff
	.align		4
        /*0008*/ 	.word	0x00000000
	.align		4
        /*000c*/ 	.word	0xfffffffe
	.align		4
        /*0010*/ 	.word	0x00000000
	.align		4
        /*0014*/ 	.word	0xfffffffd
	.align		4
        /*0018*/ 	.word	0x00000000
	.align		4
        /*001c*/ 	.word	0xfffffffc


//--------------------- .nv.constant4             --------------------------
	.section	.nv.constant4,"a",@progbits
	.align	8
	.align		8
.nv.constant4:
        /*0000*/ 	.dword	_$_str
	.align		8
        /*0008*/ 	.dword	_$_str_$_2


//--------------------- .text.triton_poi_fused__native_batch_norm_legit_no_training_relu_22 --------------------------
	.section	.text.triton_poi_fused__native_batch_norm_legit_no_training_relu_22,"ax",@progbits
	.align	128
        .global         triton_poi_fused__native_batch_norm_legit_no_training_relu_22
        .type           triton_poi_fused__native_batch_norm_legit_no_training_relu_22,@function
        .size           triton_poi_fused__native_batch_norm_legit_no_training_relu_22,(.L_x_1 - triton_poi_fused__native_batch_norm_legit_no_training_relu_22)
        .other          triton_poi_fused__native_batch_norm_legit_no_training_relu_22,@"STO_CUDA_ENTRY STV_DEFAULT"
triton_poi_fused__native_batch_norm_legit_no_training_relu_22:
.text.triton_poi_fused__native_batch_norm_legit_no_training_relu_22:
[----:B------:R-:W-:Y:S01]  /*0000*/  LDC R1, c[0x0][0x28] ;  /* 0x00000a00ff017b82 */ /* 0x000fe20000000800 */
[----:B------:R-:W1:Y:S07]  /*0010*/  S2R R0, SR_TID.X ;  /* 0x0000000000007919 */ /* 0x000e6e0000002100 */
[----:B------:R-:W2:Y:S01]  /*0020*/  LDC.64 R2, c[0x0][0x220] ;  /* 0x00008800ff027b82 */ /* 0x000ea20000000a00 */
[----:B------:R-:W-:Y:S01]  /*0030*/  ULDC.64 UR4, c[0x0][0x208] ;  /* 0x0000820000047ab9 */ /* 0x000fe20000000a00 */
[----:B------:R-:W3:Y:S06]  /*0040*/  S2R R7, SR_CTAID.X ;  /* 0x0000000000077919 */ /* 0x000eec0000002500 */
[----:B------:R-:W4:Y:S08]  /*0050*/  LDC.64 R8, c[0x0][0x228] ;  /* 0x00008a00ff087b82 */ /* 0x000f300000000a00 */
[----:B------:R-:W5:Y:S01]  /*0060*/  LDC.64 R10, c[0x0][0x230] ;  /* 0x00008c00ff0a7b82 */ /* 0x000f620000000a00 */
[----:B-1----:R-:W-:-:S02]  /*0070*/  SHF.L.U32 R0, R0, 0x1, RZ ;  /* 0x0000000100007819 */ /* 0x002fc400000006ff */
[----:B---3--:R-:W-:Y:S02]  /*0080*/  SHF.R.S32.HI R5, RZ, 0x17, R7 ;  /* 0x00000017ff057819 */ /* 0x008fe40000011407 */
[----:B------:R-:W-:Y:S02]  /*0090*/  LOP3.LUT R0, R0, 0xfe, RZ, 0xc0, !PT ;  /* 0x000000fe00007812 */ /* 0x000fe400078ec0ff */
[----:B------:R-:W-:Y:S02]  /*00a0*/  SGXT R5, R5, 0x1 ;  /* 0x000000010505781a */ /* 0x000fe40000000200 */
[----:B------:R-:W-:Y:S02]  /*00b0*/  LEA R0, R7, R0, 0x8 ;  /* 0x0000000007007211 */ /* 0x000fe400078e40ff */
[----:B------:R-:W1:Y:S02]  /*00c0*/  LDC.64 R6, c[0x0][0x218] ;  /* 0x00008600ff067b82 */ /* 0x000e640000000a00 */
[----:B------:R-:W-:-:S04]  /*00d0*/  LEA.HI R5, R5, R0, RZ, 0x9 ;  /* 0x0000000005057211 */ /* 0x000fc800078f48ff */
[----:B------:R-:W-:-:S04]  /*00e0*/  LOP3.LUT R5, R5, 0xfffffe00, RZ, 0xc0, !PT ;  /* 0xfffffe0005057812 */ /* 0x000fc800078ec0ff */
[----:B------:R-:W-:Y:S02]  /*00f0*/  IADD3 R13, R0, -R5, RZ ;  /* 0x80000005000d7210 */ /* 0x000fe40007ffe0ff */
[----:B------:R-:W3:Y:S03]  /*0100*/  LDC.64 R4, c[0x0][0x210] ;  /* 0x00008400ff047b82 */ /* 0x000ee60000000a00 */
[----:B--2---:R-:W-:-:S06]  /*0110*/  IMAD.WIDE R2, R13, 0x4, R2 ;  /* 0x000000040d027825 */ /* 0x004fcc00078e0202 */
[----:B------:R-:W2:Y:S01]  /*0120*/  LDG.E.EL.64 R2, desc[UR4][R2.64] ;  /* 0x0000000402027981 */ /* 0x000ea2000c2e1b00 */
[----:B-1----:R-:W-:-:S04]  /*0130*/  IMAD.WIDE R6, R13, 0x4, R6 ;  /* 0x000000040d067825 */ /* 0x002fc800078e0206 */
[C---:B----4-:R-:W-:Y:S02]  /*0140*/  IMAD.WIDE R8, R13.reuse, 0x4, R8 ;  /* 0x000000040d087825 */ /* 0x050fe400078e0208 */
[----:B------:R-:W4:Y:S02]  /*0150*/  LDG.E.EL.64 R6, desc[UR4][R6.64] ;  /* 0x0000000406067981 */ /* 0x000f24000c2e1b00 */
[----:B-----5:R-:W-:Y:S02]  /*0160*/  IMAD.WIDE R10, R13, 0x4, R10 ;  /* 0x000000040d0a7825 */ /* 0x020fe400078e020a */
[----:B------:R-:W5:Y:S02]  /*0170*/  LDG.E.EL.64 R8, desc[UR4][R8.64] ;  /* 0x0000000408087981 */ /* 0x000f64000c2e1b00 */
[----:B---3--:R-:W-:Y:S02]  /*0180*/  IMAD.WIDE R4, R0, 0x4, R4 ;  /* 0x0000000400047825 */ /* 0x008fe400078e0204 */
[----:B------:R-:W5:Y:S04]  /*0190*/  LDG.E.EL.64 R10, desc[UR4][R10.64] ;  /* 0x000000040a0a7981 */ /* 0x000f68000c2e1b00 */
[----:B------:R-:W4:Y:S01]  /*01a0*/  LDG.E.64 R4, desc[UR4][R4.64] ;  /* 0x0000000404047981 */ /* 0x000f22000c1e1b00 */
[----:B------:R-:W-:Y:S01]  /*01b0*/  HFMA2.MMA R14, -RZ, RZ, 1.625, 0 ;  /* 0x3e800000ff0e7435 */ /* 0x000fe200000001ff */
[----:B--2---:R-:W-:Y:S01]  /*01c0*/  FADD R2, R2, 9.9999997473787516356e-06 ;  /* 0x3727c5ac02027421 */ /* 0x004fe20000000000 */
[----:B------:R-:W-:-:S03]  /*01d0*/  FADD R3, R3, 9.9999997473787516356e-06 ;  /* 0x3727c5ac03037421 */ /* 0x000fc60000000000 */
[----:B------:R-:W1:Y:S08]  /*01e0*/  MUFU.SQRT R12, R2 ;  /* 0x00000002000c7308 */ /* 0x000e700000002000 */
[----:B------:R2:W3:Y:S01]  /*01f0*/  MUFU.SQRT R13, R3 ;  /* 0x00000003000d7308 */ /* 0x0004e20000002000 */
[C---:B-1----:R-:W-:Y:S02]  /*0200*/  FSETP.GT.AND P0, PT, R12.reuse, 8.50705917302346158658e+37, PT ;  /* 0x7e8000000c00780b */ /* 0x042fe40003f04000 */
[----:B------:R-:W-:Y:S01]  /*0210*/  FSETP.GEU.AND P2, PT, R12, 1.175494350822287508e-38, PT ;  /* 0x008000000c00780b */ /* 0x000fe20003f4e000 */
[----:B--2---:R-:W1:Y:S01]  /*0220*/  LDC.64 R2, c[0x0][0x238] ;  /* 0x00008e00ff027b82 */ /* 0x004e620000000a00 */
[----:B---3--:R-:W-:-:S02]  /*0230*/  FSETP.GT.AND P1, PT, R13, 8.50705917302346158658e+37, PT ;  /* 0x7e8000000d00780b */ /* 0x008fc40003f24000 */
[----:B------:R-:W-:-:S07]  /*0240*/  FSETP.GEU.AND P3, PT, R13, 1.175494350822287508e-38, PT ;  /* 0x008000000d00780b */ /* 0x000fce0003f6e000 */
[----:B------:R-:W-:-:S04]  /*0250*/  @P0 FMUL R12, R12, 0.25 ;  /* 0x3e8000000c0c0820 */ /* 0x000fc80000400000 */
[----:B------:R-:W-:Y:S01]  /*0260*/  @!P2 FMUL R12, R12, 16777216 ;  /* 0x4b8000000c0ca820 */ /* 0x000fe20000400000 */
[----:B------:R-:W-:-:S04]  /*0270*/  @P1 FMUL R13, R13, 0.25 ;  /* 0x3e8000000d0d1820 */ /* 0x000fc80000400000 */
[----:B------:R-:W-:Y:S01]  /*0280*/  @!P3 FMUL R13, R13, 16777216 ;  /* 0x4b8000000d0db820 */ /* 0x000fe20000400000 */
[----:B------:R-:W2:Y:S01]  /*0290*/  MUFU.RCP R12, R12 ;  /* 0x0000000c000c7308 */ /* 0x000ea20000001000 */
[----:B------:R-:W-:-:S07]  /*02a0*/  FSEL R15, R14, 1, P0 ;  /* 0x3f8000000e0f7808 */ /* 0x000fce0000000000 */
[----:B------:R-:W3:Y:S01]  /*02b0*/  MUFU.RCP R13, R13 ;  /* 0x0000000d000d7308 */ /* 0x000ee20000001000 */
[----:B------:R-:W-:Y:S01]  /*02c0*/  FSEL R14, R14, 1, P1 ;  /* 0x3f8000000e0e7808 */ /* 0x000fe20000800000 */
[----:B------:R-:W-:-:S04]  /*02d0*/  @!P2 FMUL R15, R15, 16777216 ;  /* 0x4b8000000f0fa820 */ /* 0x000fc80000400000 */
[----:B------:R-:W-:Y:S01]  /*02e0*/  @!P3 FMUL R14, R14, 16777216 ;  /* 0x4b8000000e0eb820 */ /* 0x000fe20000400000 */
[----:B----4-:R-:W-:Y:S01]  /*02f0*/  FADD R5, R5, -R7 ;  /* 0x8000000705057221 */ /* 0x010fe20000000000 */
[----:B------:R-:W-:Y:S01]  /*0300*/  FADD R4, R4, -R6 ;  /* 0x8000000604047221 */ /* 0x000fe20000000000 */
[----:B--2---:R-:W-:Y:S01]  /*0310*/  FMUL R15, R12, R15 ;  /* 0x0000000f0c0f7220 */ /* 0x004fe20000400000 */
[----:B---3--:R-:W-:-:S03]  /*0320*/  FMUL R14, R13, R14 ;  /* 0x0000000e0d0e7220 */ /* 0x008fc60000400000 */
[----:B------:R-:W-:Y:S01]  /*0330*/  FMUL R15, R4, R15 ;  /* 0x0000000f040f7220 */ /* 0x000fe20000400000 */
[----:B------:R-:W-:-:S03]  /*0340*/  FMUL R14, R5, R14 ;  /* 0x0000000e050e7220 */ /* 0x000fc60000400000 */
[----:B-----5:R-:W-:Y:S01]  /*0350*/  FFMA R8, R8, R15, R10 ;  /* 0x0000000f08087223 */ /* 0x020fe2000000000a */
[----:B------:R-:W-:-:S04]  /*0360*/  FFMA R9, R9, R14, R11 ;  /* 0x0000000e09097223 */ /* 0x000fc8000000000b */
[----:B------:R-:W-:Y:S02]  /*0370*/  FSETP.GEU.AND P0, PT, R8, RZ, PT ;  /* 0x000000ff0800720b */ /* 0x000fe40003f0e000 */
[C---:B------:R-:W-:Y:S01]  /*0380*/  FSETP.GEU.AND P1, PT, R9.reuse, RZ, PT ;  /* 0x000000ff0900720b */ /* 0x040fe20003f2e000 */
[----:B-1----:R-:W-:Y:S01]  /*0390*/  IMAD.WIDE R2, R0, 0x4, R2 ;  /* 0x0000000400027825 */ /* 0x002fe200078e0202 */
[----:B------:R-:W-:Y:S02]  /*03a0*/  FSEL R8, R8, RZ, P0 ;  /* 0x000000ff08087208 */ /* 0x000fe40000000000 */
[----:B------:R-:W-:-:S05]  /*03b0*/  FSEL R9, R9, RZ, P1 ;  /* 0x000000ff09097208 */ /* 0x000fca0000800000 */
[----:B------:R-:W-:Y:S01]  /*03c0*/  STG.E.64 desc[UR4][R2.64], R8 ;  /* 0x0000000802007986 */ /* 0x000fe2000c101b04 */
[----:B------:R-:W-:Y:S05]  /*03d0*/  EXIT ;  /* 0x000000000000794d */ /* 0x000fea0003800000 */
.L_x_0:
[----:B------:R-:W-:-:S00]  /*03e0*/  BRA `(.L_x_0) ;  /* 0xfffffffc00fc7947 */ /* 0x000fc0000383ffff */
[----:B------:R-:W-:-:S00]  /*03f0*/  NOP ;  /* 0x0000000000007918 */ /* 0x000fc00000000000 */
        /* <DEDUP_REMOVED lines=8> */
.L_x_1:


//--------------------- .nv.global.init           --------------------------
	.section	.nv.global.init,"aw",@progbits
.nv.global.init:
	.type		_$_str,@object
	.size		_$_str,(_$_str_$_2 - _$_str)
_$_str:
        /*0000*/ 	.byte	0x5f, 0x5f, 0x43, 0x55, 0x44, 0x41, 0x5f, 0x46, 0x54, 0x5a, 0x00
	.type		_$_str_$_2,@object
	.size		_$_str_$_2,(.L_1 - _$_str_$_2)
_$_str_$_2:
        /*000b*/ 	.byte	0x5f, 0x5f, 0x43, 0x55, 0x44, 0x41, 0x5f, 0x50, 0x52, 0x45, 0x43, 0x5f, 0x53, 0x51, 0x52, 0x54
        /*001b*/ 	.byte	0x00
.L_1:


//--------------------- .nv.constant0.triton_poi_fused__native_batch_norm_legit_no_training_relu_22 --------------------------
	.section	.nv.constant0.triton_poi_fused__native_batch_norm_legit_no_training_relu_22,"a",@progbits
	.sectionflags	@""
	.align	4
.nv.constant0.triton_poi_fused__native_batch_norm_legit_no_training_relu_22:
	.zero		580
